//
// Generated by NVIDIA NVVM Compiler
//
// Compiler Build ID: CL-36424714
// Cuda compilation tools, release 13.0, V13.0.88
// Based on NVVM 20.0.0
//

.version 9.0
.target sm_100
.address_size 64

	// .globl	_Z16max_flops_kernelPfi

.visible .entry _Z16max_flops_kernelPfi(
	.param .u64 .ptr .align 1 _Z16max_flops_kernelPfi_param_0,
	.param .u32 _Z16max_flops_kernelPfi_param_1
)
{
	.reg .b32 	%r<6>;
	.reg .b32 	%f<81>;
	.reg .b64 	%rd<5>;

	ld.param.u64 	%rd1, [_Z16max_flops_kernelPfi_param_0];
	ld.param.u32 	%r1, [_Z16max_flops_kernelPfi_param_1];
	cvta.to.global.u64 	%rd2, %rd1;
	mov.u32 	%r2, %ctaid.x;
	mul.lo.s32 	%r3, %r1, %r2;
	mov.u32 	%r4, %tid.x;
	mad.lo.s32 	%r5, %r4, 20, %r3;
	mul.wide.s32 	%rd3, %r5, 4;
	add.s64 	%rd4, %rd2, %rd3;
	ld.global.f32 	%f1, [%rd4];
	add.f32 	%f2, %f1, 0f3F800000;
	st.global.f32 	[%rd4], %f2;
	ld.global.f32 	%f3, [%rd4+4];
	add.f32 	%f4, %f3, 0f3F800000;
	st.global.f32 	[%rd4+4], %f4;
	ld.global.f32 	%f5, [%rd4+8];
	add.f32 	%f6, %f5, 0f3F800000;
	st.global.f32 	[%rd4+8], %f6;
	ld.global.f32 	%f7, [%rd4+12];
	add.f32 	%f8, %f7, 0f3F800000;
	st.global.f32 	[%rd4+12], %f8;
	ld.global.f32 	%f9, [%rd4+16];
	add.f32 	%f10, %f9, 0f3F800000;
	st.global.f32 	[%rd4+16], %f10;
	ld.global.f32 	%f11, [%rd4+20];
	add.f32 	%f12, %f11, 0f3F800000;
	st.global.f32 	[%rd4+20], %f12;
	ld.global.f32 	%f13, [%rd4+24];
	add.f32 	%f14, %f13, 0f3F800000;
	st.global.f32 	[%rd4+24], %f14;
	ld.global.f32 	%f15, [%rd4+28];
	add.f32 	%f16, %f15, 0f3F800000;
	st.global.f32 	[%rd4+28], %f16;
	ld.global.f32 	%f17, [%rd4+32];
	add.f32 	%f18, %f17, 0f3F800000;
	st.global.f32 	[%rd4+32], %f18;
	ld.global.f32 	%f19, [%rd4+36];
	add.f32 	%f20, %f19, 0f3F800000;
	st.global.f32 	[%rd4+36], %f20;
	ld.global.f32 	%f21, [%rd4+40];
	add.f32 	%f22, %f21, 0f3F800000;
	st.global.f32 	[%rd4+40], %f22;
	ld.global.f32 	%f23, [%rd4+44];
	add.f32 	%f24, %f23, 0f3F800000;
	st.global.f32 	[%rd4+44], %f24;
	ld.global.f32 	%f25, [%rd4+48];
	add.f32 	%f26, %f25, 0f3F800000;
	st.global.f32 	[%rd4+48], %f26;
	ld.global.f32 	%f27, [%rd4+52];
	add.f32 	%f28, %f27, 0f3F800000;
	st.global.f32 	[%rd4+52], %f28;
	ld.global.f32 	%f29, [%rd4+56];
	add.f32 	%f30, %f29, 0f3F800000;
	st.global.f32 	[%rd4+56], %f30;
	ld.global.f32 	%f31, [%rd4+60];
	add.f32 	%f32, %f31, 0f3F800000;
	st.global.f32 	[%rd4+60], %f32;
	ld.global.f32 	%f33, [%rd4+64];
	add.f32 	%f34, %f33, 0f3F800000;
	st.global.f32 	[%rd4+64], %f34;
	ld.global.f32 	%f35, [%rd4+68];
	add.f32 	%f36, %f35, 0f3F800000;
	st.global.f32 	[%rd4+68], %f36;
	ld.global.f32 	%f37, [%rd4+72];
	add.f32 	%f38, %f37, 0f3F800000;
	st.global.f32 	[%rd4+72], %f38;
	ld.global.f32 	%f39, [%rd4+76];
	add.f32 	%f40, %f39, 0f3F800000;
	st.global.f32 	[%rd4+76], %f40;
	ld.global.f32 	%f41, [%rd4+80];
	add.f32 	%f42, %f41, 0f3F800000;
	st.global.f32 	[%rd4+80], %f42;
	ld.global.f32 	%f43, [%rd4+84];
	add.f32 	%f44, %f43, 0f3F800000;
	st.global.f32 	[%rd4+84], %f44;
	ld.global.f32 	%f45, [%rd4+88];
	add.f32 	%f46, %f45, 0f3F800000;
	st.global.f32 	[%rd4+88], %f46;
	ld.global.f32 	%f47, [%rd4+92];
	add.f32 	%f48, %f47, 0f3F800000;
	st.global.f32 	[%rd4+92], %f48;
	ld.global.f32 	%f49, [%rd4+96];
	add.f32 	%f50, %f49, 0f3F800000;
	st.global.f32 	[%rd4+96], %f50;
	ld.global.f32 	%f51, [%rd4+100];
	add.f32 	%f52, %f51, 0f3F800000;
	st.global.f32 	[%rd4+100], %f52;
	ld.global.f32 	%f53, [%rd4+104];
	add.f32 	%f54, %f53, 0f3F800000;
	st.global.f32 	[%rd4+104], %f54;
	ld.global.f32 	%f55, [%rd4+108];
	add.f32 	%f56, %f55, 0f3F800000;
	st.global.f32 	[%rd4+108], %f56;
	ld.global.f32 	%f57, [%rd4+112];
	add.f32 	%f58, %f57, 0f3F800000;
	st.global.f32 	[%rd4+112], %f58;
	ld.global.f32 	%f59, [%rd4+116];
	add.f32 	%f60, %f59, 0f3F800000;
	st.global.f32 	[%rd4+116], %f60;
	ld.global.f32 	%f61, [%rd4+120];
	add.f32 	%f62, %f61, 0f3F800000;
	st.global.f32 	[%rd4+120], %f62;
	ld.global.f32 	%f63, [%rd4+124];
	add.f32 	%f64, %f63, 0f3F800000;
	st.global.f32 	[%rd4+124], %f64;
	ld.global.f32 	%f65, [%rd4+128];
	add.f32 	%f66, %f65, 0f3F800000;
	st.global.f32 	[%rd4+128], %f66;
	ld.global.f32 	%f67, [%rd4+132];
	add.f32 	%f68, %f67, 0f3F800000;
	st.global.f32 	[%rd4+132], %f68;
	ld.global.f32 	%f69, [%rd4+136];
	add.f32 	%f70, %f69, 0f3F800000;
	st.global.f32 	[%rd4+136], %f70;
	ld.global.f32 	%f71, [%rd4+140];
	add.f32 	%f72, %f71, 0f3F800000;
	st.global.f32 	[%rd4+140], %f72;
	ld.global.f32 	%f73, [%rd4+144];
	add.f32 	%f74, %f73, 0f3F800000;
	st.global.f32 	[%rd4+144], %f74;
	ld.global.f32 	%f75, [%rd4+148];
	add.f32 	%f76, %f75, 0f3F800000;
	st.global.f32 	[%rd4+148], %f76;
	ld.global.f32 	%f77, [%rd4+152];
	add.f32 	%f78, %f77, 0f3F800000;
	st.global.f32 	[%rd4+152], %f78;
	ld.global.f32 	%f79, [%rd4+156];
	add.f32 	%f80, %f79, 0f3F800000;
	st.global.f32 	[%rd4+156], %f80;
	ret;

}


// ===== COMPILED SASS (sm_100) =====

	.target	sm_100

	.elftype	@"ET_EXEC"


//--------------------- .note.nv.tkinfo           --------------------------
	.section	.note.nv.tkinfo,"",@"SHT_NOTE"
	.sectionflags	@"SHF_NOTE_NV_TKINFO"
	.tkinfo
        /*0018*/ 	.word	0x00000002
        /*0030*/ 	.string	""
        /*0030*/ 	.string	"ptxas"
        /*0030*/ 	.string	"Cuda compilation tools, release 13.0, V13.0.88"
        /*0030*/ 	.string	"Build cuda_13.0.r13.0/compiler.36424714_0"
        /*0030*/ 	.string	"-arch sm_100 -m 64 "



//--------------------- .note.nv.cuinfo           --------------------------
	.section	.note.nv.cuinfo,"",@"SHT_NOTE"
	.sectionflags	@"SHF_NOTE_NV_CUINFO"
        /*0018*/ 	.short	0x0002
        /*001a*/ 	.short	0x0064
        /*001c*/ 	.short	0x0082
	.zero		2


//--------------------- .nv.info                  --------------------------
	.section	.nv.info,"",@"SHT_CUDA_INFO"
	.align	4


	//----- nvinfo : EIATTR_REGCOUNT
	.align		4
        /*0000*/ 	.byte	0x04, 0x2f
        /*0002*/ 	.short	(.L_1 - .L_0)
	.align		4
.L_0:
        /*0004*/ 	.word	index@(_Z16max_flops_kernelPfi)
        /*0008*/ 	.word	0x00000020


	//----- nvinfo : EIATTR_FRAME_SIZE
	.align		4
.L_1:
        /*000c*/ 	.byte	0x04, 0x11
        /*000e*/ 	.short	(.L_3 - .L_2)
	.align		4
.L_2:
        /*0010*/ 	.word	index@(_Z16max_flops_kernelPfi)
        /*0014*/ 	.word	0x00000000


	//----- nvinfo : EIATTR_MIN_STACK_SIZE
	.align		4
.L_3:
        /*0018*/ 	.byte	0x04, 0x12
        /*001a*/ 	.short	(.L_5 - .L_4)
	.align		4
.L_4:
        /*001c*/ 	.word	index@(_Z16max_flops_kernelPfi)
        /*0020*/ 	.word	0x00000000
.L_5:


//--------------------- .nv.compat                --------------------------
	.section	.nv.compat,"",@"SHT_CUDA_COMPAT_INFO"
	.align	4
        /*0000*/ 	.byte	0x02, 0x09, 0x00, 0x00, 0x02, 0x02, 0x01, 0x00, 0x02, 0x05, 0x05, 0x00, 0x03, 0x07, 0x01, 0x01
        /*0010*/ 	.byte	0x02, 0x03, 0x00, 0x00, 0x02, 0x06, 0x01, 0x00, 0x04, 0x0b, 0x08, 0x00, 0x09, 0x00, 0x00, 0x00
        /*0020*/ 	.byte	0x00, 0x00, 0x00, 0x00


//--------------------- .nv.info._Z16max_flops_kernelPfi --------------------------
	.section	.nv.info._Z16max_flops_kernelPfi,"",@"SHT_CUDA_INFO"
	.sectionflags	@""
	.align	4


	//----- nvinfo : EIATTR_CUDA_API_VERSION
	.align		4
        /*0000*/ 	.byte	0x04, 0x37
        /*0002*/ 	.short	(.L_7 - .L_6)
.L_6:
        /*0004*/ 	.word	0x00000082


	//----- nvinfo : EIATTR_KPARAM_INFO
	.align		4
.L_7:
        /*0008*/ 	.byte	0x04, 0x17
        /*000a*/ 	.short	(.L_9 - .L_8)
.L_8:
        /*000c*/ 	.word	0x00000000
        /*0010*/ 	.short	0x0001
        /*0012*/ 	.short	0x0008
        /*0014*/ 	.byte	0x00, 0xf0, 0x11, 0x00


	//----- nvinfo : EIATTR_KPARAM_INFO
	.align		4
.L_9:
        /*0018*/ 	.byte	0x04, 0x17
        /*001a*/ 	.short	(.L_11 - .L_10)
.L_10:
        /*001c*/ 	.word	0x00000000
        /*0020*/ 	.short	0x0000
        /*0022*/ 	.short	0x0000
        /*0024*/ 	.byte	0x00, 0xf5, 0x21, 0x00


	//----- nvinfo : EIATTR_SPARSE_MMA_MASK
	.align		4
.L_11:
        /*0028*/ 	.byte	0x03, 0x50
        /*002a*/ 	.short	0x0000


	//----- nvinfo : EIATTR_MAXREG_COUNT
	.align		4
        /*002c*/ 	.byte	0x03, 0x1b
        /*002e*/ 	.short	0x00ff


	//----- nvinfo : EIATTR_MERCURY_ISA_VERSION
	.align		4
        /*0030*/ 	.byte	0x03, 0x5f
        /*0032*/ 	.short	0x0101


	//----- nvinfo : EIATTR_VRC_CTA_INIT_COUNT
	.align		4
        /*0034*/ 	.byte	0x02, 0x4a
	.zero		1
	.zero		1


	//----- nvinfo : EIATTR_EXIT_INSTR_OFFSETS
	.align		4
        /*0038*/ 	.byte	0x04, 0x1c
        /*003a*/ 	.short	(.L_13 - .L_12)


	//   ....[0]....
.L_12:
        /*003c*/ 	.word	0x00000810


	//----- nvinfo : EIATTR_CBANK_PARAM_SIZE
	.align		4
.L_13:
        /*0040*/ 	.byte	0x03, 0x19
        /*0042*/ 	.short	0x000c


	//----- nvinfo : EIATTR_PARAM_CBANK
	.align		4
        /*0044*/ 	.byte	0x04, 0x0a
        /*0046*/ 	.short	(.L_15 - .L_14)
	.align		4
.L_14:
        /*0048*/ 	.word	index@(.nv.constant0._Z16max_flops_kernelPfi)
        /*004c*/ 	.short	0x0380
        /*004e*/ 	.short	0x000c


	//----- nvinfo : EIATTR_SW_WAR
	.align		4
.L_15:
        /*0050*/ 	.byte	0x04, 0x36
        /*0052*/ 	.short	(.L_17 - .L_16)
.L_16:
        /*0054*/ 	.word	0x00000008
.L_17:


//--------------------- .nv.callgraph             --------------------------
	.section	.nv.callgraph,"",@"SHT_CUDA_CALLGRAPH"
	.align	4
	.sectionentsize	8
	.align		4
        /*0000*/ 	.word	0x00000000
	.align		4
        /*0004*/ 	.word	0xffffffff
	.align		4
        /*0008*/ 	.word	0x00000000
	.align		4
        /*000c*/ 	.word	0xfffffffe
	.align		4
        /*0010*/ 	.word	0x00000000
	.align		4
        /*0014*/ 	.word	0xfffffffd
	.align		4
        /*0018*/ 	.word	0x00000000
	.align		4
        /*001c*/ 	.word	0xfffffffc


//--------------------- .text._Z16max_flops_kernelPfi --------------------------
	.section	.text._Z16max_flops_kernelPfi,"ax",@progbits
	.align	128
        .global         _Z16max_flops_kernelPfi
        .type           _Z16max_flops_kernelPfi,@function
        .size           _Z16max_flops_kernelPfi,(.L_x_1 - _Z16max_flops_kernelPfi)
        .other          _Z16max_flops_kernelPfi,@"STO_CUDA_ENTRY STV_DEFAULT"
_Z16max_flops_kernelPfi:
.text._Z16max_flops_kernelPfi:
[----:B------:R-:W-:Y:S01]  /*0000*/  LDC R1, c[0x0][0x37c] ;  /* 0x0000df00ff017b82 */ /* 0x000fe20000000800 */
[----:B------:R-:W0:Y:S07]  /*0010*/  S2R R5, SR_TID.X ;  /* 0x0000000000057919 */ /* 0x000e2e0000002100 */
[----:B------:R-:W1:Y:S01]  /*0020*/  S2UR UR6, SR_CTAID.X ;  /* 0x00000000000679c3 */ /* 0x000e620000002500 */
[----:B------:R-:W2:Y:S07]  /*0030*/  LDCU.64 UR4, c[0x0][0x358] ;  /* 0x00006b00ff0477ac */ /* 0x000eae0008000a00 */
[----:B------:R-:W1:Y:S08]  /*0040*/  LDC R0, c[0x0][0x388] ;  /* 0x0000e200ff007b82 */ /* 0x000e700000000800 */
[----:B------:R-:W3:Y:S01]  /*0050*/  LDC.64 R2, c[0x0][0x380] ;  /* 0x0000e000ff027b82 */ /* 0x000ee20000000a00 */
[----:B-1----:R-:W-:-:S04]  /*0060*/  IMAD R0, R0, UR6, RZ ;  /* 0x0000000600007c24 */ /* 0x002fc8000f8e02ff */
[----:B0-----:R-:W-:-:S04]  /*0070*/  IMAD R5, R5, 0x14, R0 ;  /* 0x0000001405057824 */ /* 0x001fc800078e0200 */
[----:B---3--:R-:W-:-:S05]  /*0080*/  IMAD.WIDE R2, R5, 0x4, R2 ;  /* 0x0000000405027825 */ /* 0x008fca00078e0202 */
[----:B--2---:R-:W2:Y:S04]  /*0090*/  LDG.E R5, desc[UR4][R2.64+0x9c] ;  /* 0x00009c0402057981 */ /* 0x004ea8000c1e1900 */
[----:B------:R-:W3:Y:S04]  /*00a0*/  LDG.E R0, desc[UR4][R2.64] ;  /* 0x0000000402007981 */ /* 0x000ee8000c1e1900 */
[----:B------:R-:W4:Y:S04]  /*00b0*/  LDG.E R8, desc[UR4][R2.64+0x10] ;  /* 0x0000100402087981 */ /* 0x000f28000c1e1900 */
[----:B------:R-:W5:Y:S04]  /*00c0*/  LDG.E R4, desc[UR4][R2.64+0x4] ;  /* 0x0000040402047981 */ /* 0x000f68000c1e1900 */
        /* <DEDUP_REMOVED lines=14> */
[----:B------:R-:W5:Y:S01]  /*01b0*/  LDG.E R16, desc[UR4][R2.64+0x74] ;  /* 0x0000740402107981 */ /* 0x000f62000c1e1900 */
[----:B--2---:R-:W-:Y:S01]  /*01c0*/  FADD R29, R5, 1 ;  /* 0x3f800000051d7421 */ /* 0x004fe20000000000 */
[----:B---3--:R-:W-:Y:S01]  /*01d0*/  FADD R5, R0, 1 ;  /* 0x3f80000000057421 */ /* 0x008fe20000000000 */
[----:B----4-:R-:W-:-:S04]  /*01e0*/  FADD R25, R8, 1 ;  /* 0x3f80000008197421 */ /* 0x010fc80000000000 */
[----:B------:R0:W-:Y:S01]  /*01f0*/  STG.E desc[UR4][R2.64], R5 ;  /* 0x0000000502007986 */ /* 0x0001e2000c101904 */
[----:B-----5:R-:W-:-:S03]  /*0200*/  FADD R9, R4, 1 ;  /* 0x3f80000004097421 */ /* 0x020fc60000000000 */
[----:B------:R1:W-:Y:S01]  /*0210*/  STG.E desc[UR4][R2.64+0x10], R25 ;  /* 0x0000101902007986 */ /* 0x0003e2000c101904 */
[----:B------:R-:W-:-:S03]  /*0220*/  FADD R17, R6, 1 ;  /* 0x3f80000006117421 */ /* 0x000fc60000000000 */
[----:B------:R2:W-:Y:S04]  /*0230*/  STG.E desc[UR4][R2.64+0x9c], R29 ;  /* 0x00009c1d02007986 */ /* 0x0005e8000c101904 */
[----:B0-----:R-:W3:Y:S01]  /*0240*/  LDG.E R5, desc[UR4][R2.64+0x40] ;  /* 0x0000400402057981 */ /* 0x001ee2000c1e1900 */
[----:B-1----:R-:W-:Y:S01]  /*0250*/  FADD R25, R14, 1 ;  /* 0x3f8000000e197421 */ /* 0x002fe20000000000 */
[----:B------:R-:W-:Y:S02]  /*0260*/  FADD R19, R7, 1 ;  /* 0x3f80000007137421 */ /* 0x000fe40000000000 */
[----:B------:R-:W-:Y:S01]  /*0270*/  STG.E desc[UR4][R2.64+0x4], R9 ;  /* 0x0000040902007986 */ /* 0x000fe2000c101904 */
[----:B------:R-:W-:-:S03]  /*0280*/  FADD R27, R10, 1 ;  /* 0x3f8000000a1b7421 */ /* 0x000fc60000000000 */
[----:B------:R-:W-:Y:S01]  /*0290*/  STG.E desc[UR4][R2.64+0x8], R17 ;  /* 0x0000081102007986 */ /* 0x000fe2000c101904 */
[----:B--2---:R-:W-:-:S03]  /*02a0*/  FADD R29, R11, 1 ;  /* 0x3f8000000b1d7421 */ /* 0x004fc60000000000 */
[----:B------:R0:W-:Y:S01]  /*02b0*/  STG.E desc[UR4][R2.64+0x20], R25 ;  /* 0x0000201902007986 */ /* 0x0001e2000c101904 */
[----:B------:R-:W-:-:S03]  /*02c0*/  FADD R26, R12, 1 ;  /* 0x3f8000000c1a7421 */ /* 0x000fc60000000000 */
[----:B------:R-:W2:Y:S01]  /*02d0*/  LDG.E R4, desc[UR4][R2.64+0x3c] ;  /* 0x00003c0402047981 */ /* 0x000ea2000c1e1900 */
[----:B------:R-:W-:-:S03]  /*02e0*/  FADD R14, R15, 1 ;  /* 0x3f8000000f0e7421 */ /* 0x000fc60000000000 */
[----:B------:R-:W4:Y:S01]  /*02f0*/  LDG.E R0, desc[UR4][R2.64+0x44] ;  /* 0x0000440402007981 */ /* 0x000f22000c1e1900 */
[----:B------:R-:W-:-:S03]  /*0300*/  FADD R23, R23, 1 ;  /* 0x3f80000017177421 */ /* 0x000fc60000000000 */
[----:B------:R-:W5:Y:S01]  /*0310*/  LDG.E R7, desc[UR4][R2.64+0x4c] ;  /* 0x00004c0402077981 */ /* 0x000f62000c1e1900 */
[----:B0-----:R-:W-:-:S03]  /*0320*/  FADD R25, R24, 1 ;  /* 0x3f80000018197421 */ /* 0x001fc60000000000 */
[----:B------:R-:W5:Y:S04]  /*0330*/  LDG.E R9, desc[UR4][R2.64+0x58] ;  /* 0x0000580402097981 */ /* 0x000f68000c1e1900 */
[----:B------:R-:W5:Y:S04]  /*0340*/  LDG.E R11, desc[UR4][R2.64+0x60] ;  /* 0x00006004020b7981 */ /* 0x000f68000c1e1900 */
[----:B------:R-:W5:Y:S01]  /*0350*/  LDG.E R17, desc[UR4][R2.64+0x64] ;  /* 0x0000640402117981 */ /* 0x000f62000c1e1900 */
[----:B------:R-:W-:-:S03]  /*0360*/  FADD R28, R22, 1 ;  /* 0x3f800000161c7421 */ /* 0x000fc60000000000 */
[----:B------:R0:W-:Y:S04]  /*0370*/  STG.E desc[UR4][R2.64+0x14], R27 ;  /* 0x0000141b02007986 */ /* 0x0001e8000c101904 */
[----:B------:R1:W-:Y:S04]  /*0380*/  STG.E desc[UR4][R2.64+0x18], R29 ;  /* 0x0000181d02007986 */ /* 0x0003e8000c101904 */
[----:B------:R1:W-:Y:S04]  /*0390*/  STG.E desc[UR4][R2.64+0xc], R19 ;  /* 0x00000c1302007986 */ /* 0x0003e8000c101904 */
[----:B------:R-:W-:Y:S01]  /*03a0*/  STG.E desc[UR4][R2.64+0x1c], R26 ;  /* 0x00001c1a02007986 */ /* 0x000fe2000c101904 */
[----:B0-----:R-:W-:-:S03]  /*03b0*/  FADD R27, R13, 1 ;  /* 0x3f8000000d1b7421 */ /* 0x001fc60000000000 */
[----:B------:R0:W-:Y:S01]  /*03c0*/  STG.E desc[UR4][R2.64+0x24], R14 ;  /* 0x0000240e02007986 */ /* 0x0001e2000c101904 */
[----:B-1----:R-:W-:-:S03]  /*03d0*/  FADD R29, R21, 1 ;  /* 0x3f800000151d7421 */ /* 0x002fc60000000000 */
[----:B------:R-:W-:Y:S04]  /*03e0*/  STG.E desc[UR4][R2.64+0x34], R23 ;  /* 0x0000341702007986 */ /* 0x000fe8000c101904 */
[----:B------:R1:W-:Y:S04]  /*03f0*/  STG.E desc[UR4][R2.64+0x38], R25 ;  /* 0x0000381902007986 */ /* 0x0003e8000c101904 */
[----:B------:R-:W5:Y:S04]  /*0400*/  LDG.E R6, desc[UR4][R2.64+0x48] ;  /* 0x0000480402067981 */ /* 0x000f68000c1e1900 */
[----:B------:R-:W5:Y:S04]  /*0410*/  LDG.E R8, desc[UR4][R2.64+0x50] ;  /* 0x0000500402087981 */ /* 0x000f68000c1e1900 */
[----:B------:R-:W5:Y:S04]  /*0420*/  LDG.E R10, desc[UR4][R2.64+0x54] ;  /* 0x00005404020a7981 */ /* 0x000f68000c1e1900 */
[----:B------:R-:W5:Y:S04]  /*0430*/  LDG.E R12, desc[UR4][R2.64+0x5c] ;  /* 0x00005c04020c7981 */ /* 0x000f68000c1e1900 */
[----:B------:R-:W5:Y:S04]  /*0440*/  LDG.E R19, desc[UR4][R2.64+0x6c] ;  /* 0x00006c0402137981 */ /* 0x000f68000c1e1900 */
[----:B------:R-:W5:Y:S04]  /*0450*/  LDG.E R13, desc[UR4][R2.64+0x78] ;  /* 0x00007804020d7981 */ /* 0x000f68000c1e1900 */
[----:B------:R-:W5:Y:S04]  /*0460*/  LDG.E R15, desc[UR4][R2.64+0x7c] ;  /* 0x00007c04020f7981 */ /* 0x000f68000c1e1900 */
[----:B0-----:R-:W5:Y:S04]  /*0470*/  LDG.E R14, desc[UR4][R2.64+0x80] ;  /* 0x00008004020e7981 */ /* 0x001f68000c1e1900 */
[----:B------:R-:W5:Y:S04]  /*0480*/  LDG.E R21, desc[UR4][R2.64+0x84] ;  /* 0x0000840402157981 */ /* 0x000f68000c1e1900 */
[----:B------:R-:W5:Y:S04]  /*0490*/  LDG.E R26, desc[UR4][R2.64+0x88] ;  /* 0x00008804021a7981 */ /* 0x000f68000c1e1900 */
[----:B------:R-:W5:Y:S04]  /*04a0*/  LDG.E R22, desc[UR4][R2.64+0x8c] ;  /* 0x00008c0402167981 */ /* 0x000f68000c1e1900 */
[----:B-1----:R-:W5:Y:S04]  /*04b0*/  LDG.E R25, desc[UR4][R2.64+0x90] ;  /* 0x0000900402197981 */ /* 0x002f68000c1e1900 */
[----:B------:R-:W5:Y:S04]  /*04c0*/  LDG.E R24, desc[UR4][R2.64+0x94] ;  /* 0x0000940402187981 */ /* 0x000f68000c1e1900 */
[----:B------:R-:W5:Y:S04]  /*04d0*/  LDG.E R23, desc[UR4][R2.64+0x98] ;  /* 0x0000980402177981 */ /* 0x000f68000c1e1900 */
[----:B------:R-:W-:Y:S04]  /*04e0*/  STG.E desc[UR4][R2.64+0x28], R27 ;  /* 0x0000281b02007986 */ /* 0x000fe8000c101904 */
[----:B------:R-:W-:Y:S04]  /*04f0*/  STG.E desc[UR4][R2.64+0x2c], R29 ;  /* 0x00002c1d02007986 */ /* 0x000fe8000c101904 */
[----:B------:R-:W-:Y:S01]  /*0500*/  STG.E desc[UR4][R2.64+0x30], R28 ;  /* 0x0000301c02007986 */ /* 0x000fe2000c101904 */
[----:B---3--:R-:W-:-:S05]  /*0510*/  FADD R5, R5, 1 ;  /* 0x3f80000005057421 */ /* 0x008fca0000000000 */
[----:B------:R0:W-:Y:S02]  /*0520*/  STG.E desc[UR4][R2.64+0x40], R5 ;  /* 0x0000400502007986 */ /* 0x0001e4000c101904 */
[----:B0-----:R-:W-:Y:S01]  /*0530*/  FADD R5, R20, 1 ;  /* 0x3f80000014057421 */ /* 0x001fe20000000000 */
[----:B--2---:R-:W-:Y:S01]  /*0540*/  FADD R27, R4, 1 ;  /* 0x3f800000041b7421 */ /* 0x004fe20000000000 */
[----:B----4-:R-:W-:Y:S01]  /*0550*/  FADD R29, R0, 1 ;  /* 0x3f800000001d7421 */ /* 0x010fe20000000000 */
[----:B-----5:R-:W-:Y:S01]  /*0560*/  FADD R7, R7, 1 ;  /* 0x3f80000007077421 */ /* 0x020fe20000000000 */
[----:B------:R-:W-:Y:S01]  /*0570*/  FADD R9, R9, 1 ;  /* 0x3f80000009097421 */ /* 0x000fe20000000000 */
[----:B------:R-:W-:Y:S01]  /*0580*/  FADD R11, R11, 1 ;  /* 0x3f8000000b0b7421 */ /* 0x000fe20000000000 */
[----:B------:R-:W-:Y:S01]  /*0590*/  FADD R17, R17, 1 ;  /* 0x3f80000011117421 */ /* 0x000fe20000000000 */
[----:B------:R-:W-:Y:S04]  /*05a0*/  STG.E desc[UR4][R2.64+0x3c], R27 ;  /* 0x00003c1b02007986 */ /* 0x000fe8000c101904 */
[----:B------:R0:W-:Y:S04]  /*05b0*/  STG.E desc[UR4][R2.64+0x44], R29 ;  /* 0x0000441d02007986 */ /* 0x0001e8000c101904 */
[----:B------:R1:W-:Y:S04]  /*05c0*/  STG.E desc[UR4][R2.64+0x4c], R7 ;  /* 0x00004c0702007986 */ /* 0x0003e8000c101904 */
[----:B------:R2:W-:Y:S04]  /*05d0*/  STG.E desc[UR4][R2.64+0x58], R9 ;  /* 0x0000580902007986 */ /* 0x0005e8000c101904 */
[----:B------:R-:W-:Y:S01]  /*05e0*/  STG.E desc[UR4][R2.64+0x60], R11 ;  /* 0x0000600b02007986 */ /* 0x000fe2000c101904 */
[----:B0-----:R-:W-:-:S03]  /*05f0*/  FADD R29, R18, 1 ;  /* 0x3f800000121d7421 */ /* 0x001fc60000000000 */
[----:B------:R-:W-:Y:S01]  /*0600*/  STG.E desc[UR4][R2.64+0x64], R17 ;  /* 0x0000641102007986 */ /* 0x000fe2000c101904 */
[----:B-1----:R-:W-:-:S03]  /*0610*/  FADD R7, R16, 1 ;  /* 0x3f80000010077421 */ /* 0x002fc60000000000 */
[----:B------:R0:W-:Y:S01]  /*0620*/  STG.E desc[UR4][R2.64+0x68], R5 ;  /* 0x0000680502007986 */ /* 0x0001e2000c101904 */
[----:B------:R-:W-:Y:S01]  /*0630*/  FADD R6, R6, 1 ;  /* 0x3f80000006067421 */ /* 0x000fe20000000000 */
[----:B------:R-:W-:Y:S01]  /*0640*/  FADD R8, R8, 1 ;  /* 0x3f80000008087421 */ /* 0x000fe20000000000 */
[----:B------:R-:W-:Y:S01]  /*0650*/  FADD R10, R10, 1 ;  /* 0x3f8000000a0a7421 */ /* 0x000fe20000000000 */
[----:B------:R-:W-:Y:S01]  /*0660*/  FADD R27, R12, 1 ;  /* 0x3f8000000c1b7421 */ /* 0x000fe20000000000 */
[----:B------:R-:W-:Y:S01]  /*0670*/  FADD R19, R19, 1 ;  /* 0x3f80000013137421 */ /* 0x000fe20000000000 */
[----:B------:R-:W-:Y:S01]  /*0680*/  FADD R13, R13, 1 ;  /* 0x3f8000000d0d7421 */ /* 0x000fe20000000000 */
[----:B------:R-:W-:Y:S01]  /*0690*/  FADD R15, R15, 1 ;  /* 0x3f8000000f0f7421 */ /* 0x000fe20000000000 */
[----:B--2---:R-:W-:Y:S01]  /*06a0*/  FADD R9, R14, 1 ;  /* 0x3f8000000e097421 */ /* 0x004fe20000000000 */
[----:B------:R-:W-:Y:S01]  /*06b0*/  FADD R21, R21, 1 ;  /* 0x3f80000015157421 */ /* 0x000fe20000000000 */
[----:B0-----:R-:W-:Y:S01]  /*06c0*/  FADD R5, R26, 1 ;  /* 0x3f8000001a057421 */ /* 0x001fe20000000000 */
[----:B------:R-:W-:Y:S01]  /*06d0*/  FADD R11, R22, 1 ;  /* 0x3f800000160b7421 */ /* 0x000fe20000000000 */
[----:B------:R-:W-:Y:S01]  /*06e0*/  FADD R25, R25, 1 ;  /* 0x3f80000019197421 */ /* 0x000fe20000000000 */
[----:B------:R-:W-:Y:S01]  /*06f0*/  FADD R17, R24, 1 ;  /* 0x3f80000018117421 */ /* 0x000fe20000000000 */
[----:B------:R-:W-:Y:S01]  /*0700*/  FADD R23, R23, 1 ;  /* 0x3f80000017177421 */ /* 0x000fe20000000000 */
[----:B------:R-:W-:Y:S04]  /*0710*/  STG.E desc[UR4][R2.64+0x48], R6 ;  /* 0x0000480602007986 */ /* 0x000fe8000c101904 */
        /* <DEDUP_REMOVED lines=14> */
[----:B------:R-:W-:Y:S01]  /*0800*/  STG.E desc[UR4][R2.64+0x98], R23 ;  /* 0x0000981702007986 */ /* 0x000fe2000c101904 */
[----:B------:R-:W-:Y:S05]  /*0810*/  EXIT ;  /* 0x000000000000794d */ /* 0x000fea0003800000 */
.L_x_0:
[----:B------:R-:W-:-:S00]  /*0820*/  BRA `(.L_x_0) ;  /* 0xfffffffc00fc7947 */ /* 0x000fc0000383ffff */
[----:B------:R-:W-:-:S00]  /*0830*/  NOP ;  /* 0x0000000000007918 */ /* 0x000fc00000000000 */
        /* <DEDUP_REMOVED lines=12> */
.L_x_1:


//--------------------- .nv.shared.reserved.0     --------------------------
	.section	.nv.shared.reserved.0,"aw",@nobits
	.weak		__nv_reservedSMEM_offset_0_alias
	.size		__nv_reservedSMEM_offset_0_alias, 0, 64
	.other		__nv_reservedSMEM_offset_0_alias,@"STO_CUDA_RESERVED_SHARED STV_DEFAULT"
__nv_reservedSMEM_offset_0_alias:
	.zero		0
	.zero		64


//--------------------- .nv.constant0._Z16max_flops_kernelPfi --------------------------
	.section	.nv.constant0._Z16max_flops_kernelPfi,"a",@progbits
	.sectionflags	@""
	.align	4
.nv.constant0._Z16max_flops_kernelPfi:
	.zero		908


//--------------------- SYMBOLS --------------------------

	.type		.nv.reservedSmem.offset0,@object
	.size		.nv.reservedSmem.offset0,0x4
